//
// Generated by NVIDIA NVVM Compiler
//
// Compiler Build ID: CL-36424714
// Cuda compilation tools, release 13.0, V13.0.88
// Based on NVVM 20.0.0
//

.version 9.0
.target sm_100
.address_size 64


.entry _ZN32_GLOBAL__N__53ffd1a8_4_k_cu_main19TheroticalOccupancyEPfi(
	.param .u64 .ptr .align 1 _ZN32_GLOBAL__N__53ffd1a8_4_k_cu_main19TheroticalOccupancyEPfi_param_0,
	.param .u32 _ZN32_GLOBAL__N__53ffd1a8_4_k_cu_main19TheroticalOccupancyEPfi_param_1
)
{
	.reg .pred 	%p<2>;
	.reg .b32 	%r<7>;
	.reg .b64 	%rd<5>;

	ld.param.u64 	%rd1, [_ZN32_GLOBAL__N__53ffd1a8_4_k_cu_main19TheroticalOccupancyEPfi_param_0];
	ld.param.u32 	%r2, [_ZN32_GLOBAL__N__53ffd1a8_4_k_cu_main19TheroticalOccupancyEPfi_param_1];
	mov.u32 	%r3, %ctaid.x;
	mov.u32 	%r4, %ntid.x;
	mov.u32 	%r1, %tid.x;
	mad.lo.s32 	%r5, %r3, %r4, %r1;
	setp.ge.u32 	%p1, %r5, %r2;
	@%p1 bra 	$L__BB0_2;
	cvta.to.global.u64 	%rd2, %rd1;
	mul.wide.u32 	%rd3, %r1, 4;
	add.s64 	%rd4, %rd2, %rd3;
	mov.b32 	%r6, 0;
	st.global.u32 	[%rd4], %r6;
$L__BB0_2:
	ret;

}


// ===== COMPILED SASS (sm_100) =====

	.target	sm_100

	.elftype	@"ET_EXEC"


//--------------------- .note.nv.tkinfo           --------------------------
	.section	.note.nv.tkinfo,"",@"SHT_NOTE"
	.sectionflags	@"SHF_NOTE_NV_TKINFO"
	.tkinfo
        /*0018*/ 	.word	0x00000002
        /*0030*/ 	.string	""
        /*0030*/ 	.string	"ptxas"
        /*0030*/ 	.string	"Cuda compilation tools, release 13.0, V13.0.88"
        /*0030*/ 	.string	"Build cuda_13.0.r13.0/compiler.36424714_0"
        /*0030*/ 	.string	"-arch sm_100 -m 64 "



//--------------------- .note.nv.cuinfo           --------------------------
	.section	.note.nv.cuinfo,"",@"SHT_NOTE"
	.sectionflags	@"SHF_NOTE_NV_CUINFO"
        /*0018*/ 	.short	0x0002
        /*001a*/ 	.short	0x0064
        /*001c*/ 	.short	0x0082
	.zero		2


//--------------------- .nv.info                  --------------------------
	.section	.nv.info,"",@"SHT_CUDA_INFO"
	.align	4


	//----- nvinfo : EIATTR_REGCOUNT
	.align		4
        /*0000*/ 	.byte	0x04, 0x2f
        /*0002*/ 	.short	(.L_1 - .L_0)
	.align		4
.L_0:
        /*0004*/ 	.word	index@(_ZN32_GLOBAL__N__53ffd1a8_4_k_cu_main19TheroticalOccupancyEPfi)
        /*0008*/ 	.word	0x00000008


	//----- nvinfo : EIATTR_FRAME_SIZE
	.align		4
.L_1:
        /*000c*/ 	.byte	0x04, 0x11
        /*000e*/ 	.short	(.L_3 - .L_2)
	.align		4
.L_2:
        /*0010*/ 	.word	index@(_ZN32_GLOBAL__N__53ffd1a8_4_k_cu_main19TheroticalOccupancyEPfi)
        /*0014*/ 	.word	0x00000000


	//----- nvinfo : EIATTR_MIN_STACK_SIZE
	.align		4
.L_3:
        /*0018*/ 	.byte	0x04, 0x12
        /*001a*/ 	.short	(.L_5 - .L_4)
	.align		4
.L_4:
        /*001c*/ 	.word	index@(_ZN32_GLOBAL__N__53ffd1a8_4_k_cu_main19TheroticalOccupancyEPfi)
        /*0020*/ 	.word	0x00000000
.L_5:


//--------------------- .nv.compat                --------------------------
	.section	.nv.compat,"",@"SHT_CUDA_COMPAT_INFO"
	.align	4
        /*0000*/ 	.byte	0x02, 0x09, 0x00, 0x00, 0x02, 0x02, 0x01, 0x00, 0x02, 0x05, 0x05, 0x00, 0x03, 0x07, 0x01, 0x01
        /*0010*/ 	.byte	0x02, 0x03, 0x00, 0x00, 0x02, 0x06, 0x01, 0x00, 0x04, 0x0b, 0x08, 0x00, 0x09, 0x00, 0x00, 0x00
        /*0020*/ 	.byte	0x00, 0x00, 0x00, 0x00


//--------------------- .nv.info._ZN32_GLOBAL__N__53ffd1a8_4_k_cu_main19TheroticalOccupancyEPfi --------------------------
	.section	.nv.info._ZN32_GLOBAL__N__53ffd1a8_4_k_cu_main19TheroticalOccupancyEPfi,"",@"SHT_CUDA_INFO"
	.sectionflags	@""
	.align	4


	//----- nvinfo : EIATTR_CUDA_API_VERSION
	.align		4
        /*0000*/ 	.byte	0x04, 0x37
        /*0002*/ 	.short	(.L_7 - .L_6)
.L_6:
        /*0004*/ 	.word	0x00000082


	//----- nvinfo : EIATTR_KPARAM_INFO
	.align		4
.L_7:
        /*0008*/ 	.byte	0x04, 0x17
        /*000a*/ 	.short	(.L_9 - .L_8)
.L_8:
        /*000c*/ 	.word	0x00000000
        /*0010*/ 	.short	0x0001
        /*0012*/ 	.short	0x0008
        /*0014*/ 	.byte	0x00, 0xf0, 0x11, 0x00


	//----- nvinfo : EIATTR_KPARAM_INFO
	.align		4
.L_9:
        /*0018*/ 	.byte	0x04, 0x17
        /*001a*/ 	.short	(.L_11 - .L_10)
.L_10:
        /*001c*/ 	.word	0x00000000
        /*0020*/ 	.short	0x0000
        /*0022*/ 	.short	0x0000
        /*0024*/ 	.byte	0x00, 0xf5, 0x21, 0x00


	//----- nvinfo : EIATTR_SPARSE_MMA_MASK
	.align		4
.L_11:
        /*0028*/ 	.byte	0x03, 0x50
        /*002a*/ 	.short	0x0000


	//----- nvinfo : EIATTR_MAXREG_COUNT
	.align		4
        /*002c*/ 	.byte	0x03, 0x1b
        /*002e*/ 	.short	0x00ff


	//----- nvinfo : EIATTR_MERCURY_ISA_VERSION
	.align		4
        /*0030*/ 	.byte	0x03, 0x5f
        /*0032*/ 	.short	0x0101


	//----- nvinfo : EIATTR_VRC_CTA_INIT_COUNT
	.align		4
        /*0034*/ 	.byte	0x02, 0x4a
	.zero		1
	.zero		1


	//----- nvinfo : EIATTR_EXIT_INSTR_OFFSETS
	.align		4
        /*0038*/ 	.byte	0x04, 0x1c
        /*003a*/ 	.short	(.L_13 - .L_12)


	//   ....[0]....
.L_12:
        /*003c*/ 	.word	0x00000070


	//   ....[1]....
        /*0040*/ 	.word	0x000000c0


	//----- nvinfo : EIATTR_CBANK_PARAM_SIZE
	.align		4
.L_13:
        /*0044*/ 	.byte	0x03, 0x19
        /*0046*/ 	.short	0x000c


	//----- nvinfo : EIATTR_PARAM_CBANK
	.align		4
        /*0048*/ 	.byte	0x04, 0x0a
        /*004a*/ 	.short	(.L_15 - .L_14)
	.align		4
.L_14:
        /*004c*/ 	.word	index@(.nv.constant0._ZN32_GLOBAL__N__53ffd1a8_4_k_cu_main19TheroticalOccupancyEPfi)
        /*0050*/ 	.short	0x0380
        /*0052*/ 	.short	0x000c


	//----- nvinfo : EIATTR_SW_WAR
	.align		4
.L_15:
        /*0054*/ 	.byte	0x04, 0x36
        /*0056*/ 	.short	(.L_17 - .L_16)
.L_16:
        /*0058*/ 	.word	0x00000008
.L_17:


//--------------------- .nv.callgraph             --------------------------
	.section	.nv.callgraph,"",@"SHT_CUDA_CALLGRAPH"
	.align	4
	.sectionentsize	8
	.align		4
        /*0000*/ 	.word	0x00000000
	.align		4
        /*0004*/ 	.word	0xffffffff
	.align		4
        /*0008*/ 	.word	0x00000000
	.align		4
        /*000c*/ 	.word	0xfffffffe
	.align		4
        /*0010*/ 	.word	0x00000000
	.align		4
        /*0014*/ 	.word	0xfffffffd
	.align		4
        /*0018*/ 	.word	0x00000000
	.align		4
        /*001c*/ 	.word	0xfffffffc


//--------------------- .text._ZN32_GLOBAL__N__53ffd1a8_4_k_cu_main19TheroticalOccupancyEPfi --------------------------
	.section	.text._ZN32_GLOBAL__N__53ffd1a8_4_k_cu_main19TheroticalOccupancyEPfi,"ax",@progbits
	.align	128
.text._ZN32_GLOBAL__N__53ffd1a8_4_k_cu_main19TheroticalOccupancyEPfi:
        .type           _ZN32_GLOBAL__N__53ffd1a8_4_k_cu_main19TheroticalOccupancyEPfi,@function
        .size           _ZN32_GLOBAL__N__53ffd1a8_4_k_cu_main19TheroticalOccupancyEPfi,(.L_x_1 - _ZN32_GLOBAL__N__53ffd1a8_4_k_cu_main19TheroticalOccupancyEPfi)
        .other          _ZN32_GLOBAL__N__53ffd1a8_4_k_cu_main19TheroticalOccupancyEPfi,@"STO_CUDA_ENTRY STV_DEFAULT"
_ZN32_GLOBAL__N__53ffd1a8_4_k_cu_main19TheroticalOccupancyEPfi:
[----:B------:R-:W-:Y:S01]  /*0000*/  LDC R1, c[0x0][0x37c] ;  /* 0x0000df00ff017b82 */ /* 0x000fe20000000800 */
[----:B------:R-:W0:Y:S07]  /*0010*/  S2R R5, SR_TID.X ;  /* 0x0000000000057919 */ /* 0x000e2e0000002100 */
[----:B------:R-:W0:Y:S01]  /*0020*/  S2UR UR4, SR_CTAID.X ;  /* 0x00000000000479c3 */ /* 0x000e220000002500 */
[----:B------:R-:W1:Y:S07]  /*0030*/  LDCU UR5, c[0x0][0x388] ;  /* 0x00007100ff0577ac */ /* 0x000e6e0008000800 */
[----:B------:R-:W0:Y:S02]  /*0040*/  LDC R0, c[0x0][0x360] ;  /* 0x0000d800ff007b82 */ /* 0x000e240000000800 */
[----:B0-----:R-:W-:-:S05]  /*0050*/  IMAD R0, R0, UR4, R5 ;  /* 0x0000000400007c24 */ /* 0x001fca000f8e0205 */
[----:B-1----:R-:W-:-:S13]  /*0060*/  ISETP.GE.U32.AND P0, PT, R0, UR5, PT ;  /* 0x0000000500007c0c */ /* 0x002fda000bf06070 */
[----:B------:R-:W-:Y:S05]  /*0070*/  @P0 EXIT ;  /* 0x000000000000094d */ /* 0x000fea0003800000 */
[----:B------:R-:W0:Y:S01]  /*0080*/  LDC.64 R2, c[0x0][0x380] ;  /* 0x0000e000ff027b82 */ /* 0x000e220000000a00 */
[----:B------:R-:W1:Y:S01]  /*0090*/  LDCU.64 UR4, c[0x0][0x358] ;  /* 0x00006b00ff0477ac */ /* 0x000e620008000a00 */
[----:B0-----:R-:W-:-:S05]  /*00a0*/  IMAD.WIDE.U32 R2, R5, 0x4, R2 ;  /* 0x0000000405027825 */ /* 0x001fca00078e0002 */
[----:B-1----:R-:W-:Y:S01]  /*00b0*/  STG.E desc[UR4][R2.64], RZ ;  /* 0x000000ff02007986 */ /* 0x002fe2000c101904 */
[----:B------:R-:W-:Y:S05]  /*00c0*/  EXIT ;  /* 0x000000000000794d */ /* 0x000fea0003800000 */
.L_x_0:
[----:B------:R-:W-:-:S00]  /*00d0*/  BRA `(.L_x_0) ;  /* 0xfffffffc00fc7947 */ /* 0x000fc0000383ffff */
[----:B------:R-:W-:-:S00]  /*00e0*/  NOP ;  /* 0x0000000000007918 */ /* 0x000fc00000000000 */
        /* <DEDUP_REMOVED lines=9> */
.L_x_1:


//--------------------- .nv.shared.reserved.0     --------------------------
	.section	.nv.shared.reserved.0,"aw",@nobits
	.weak		__nv_reservedSMEM_offset_0_alias
	.size		__nv_reservedSMEM_offset_0_alias, 0, 64
	.other		__nv_reservedSMEM_offset_0_alias,@"STO_CUDA_RESERVED_SHARED STV_DEFAULT"
__nv_reservedSMEM_offset_0_alias:
	.zero		0
	.zero		64


//--------------------- .nv.constant0._ZN32_GLOBAL__N__53ffd1a8_4_k_cu_main19TheroticalOccupancyEPfi --------------------------
	.section	.nv.constant0._ZN32_GLOBAL__N__53ffd1a8_4_k_cu_main19TheroticalOccupancyEPfi,"a",@progbits
	.sectionflags	@""
	.align	4
.nv.constant0._ZN32_GLOBAL__N__53ffd1a8_4_k_cu_main19TheroticalOccupancyEPfi:
	.zero		908


//--------------------- SYMBOLS --------------------------

	.type		.nv.reservedSmem.offset0,@object
	.size		.nv.reservedSmem.offset0,0x4
